//
// Generated by NVIDIA NVVM Compiler
//
// Compiler Build ID: CL-36424714
// Cuda compilation tools, release 13.0, V13.0.88
// Based on NVVM 20.0.0
//

.version 9.0
.target sm_100
.address_size 64

	// .globl	_Z19matmul_tiled_kernelPfS_S_iii
// _ZZ19matmul_tiled_kernelPfS_S_iiiE4ds_A has been demoted
// _ZZ19matmul_tiled_kernelPfS_S_iiiE4ds_B has been demoted

.visible .entry _Z19matmul_tiled_kernelPfS_S_iii(
	.param .u64 .ptr .align 1 _Z19matmul_tiled_kernelPfS_S_iii_param_0,
	.param .u64 .ptr .align 1 _Z19matmul_tiled_kernelPfS_S_iii_param_1,
	.param .u64 .ptr .align 1 _Z19matmul_tiled_kernelPfS_S_iii_param_2,
	.param .u32 _Z19matmul_tiled_kernelPfS_S_iii_param_3,
	.param .u32 _Z19matmul_tiled_kernelPfS_S_iii_param_4,
	.param .u32 _Z19matmul_tiled_kernelPfS_S_iii_param_5
)
{
	.reg .pred 	%p<12>;
	.reg .b32 	%r<43>;
	.reg .b32 	%f<111>;
	.reg .b64 	%rd<13>;
	// demoted variable
	.shared .align 4 .b8 _ZZ19matmul_tiled_kernelPfS_S_iiiE4ds_A[4096];
	// demoted variable
	.shared .align 4 .b8 _ZZ19matmul_tiled_kernelPfS_S_iiiE4ds_B[4096];
	ld.param.u64 	%rd3, [_Z19matmul_tiled_kernelPfS_S_iii_param_0];
	ld.param.u64 	%rd4, [_Z19matmul_tiled_kernelPfS_S_iii_param_1];
	ld.param.u64 	%rd5, [_Z19matmul_tiled_kernelPfS_S_iii_param_2];
	ld.param.u32 	%r24, [_Z19matmul_tiled_kernelPfS_S_iii_param_3];
	ld.param.u32 	%r25, [_Z19matmul_tiled_kernelPfS_S_iii_param_4];
	ld.param.u32 	%r26, [_Z19matmul_tiled_kernelPfS_S_iii_param_5];
	mov.u32 	%r27, %ctaid.y;
	shl.b32 	%r28, %r27, 5;
	mov.u32 	%r40, %tid.y;
	add.s32 	%r2, %r28, %r40;
	mov.u32 	%r29, %ctaid.x;
	shl.b32 	%r3, %r29, 5;
	mov.u32 	%r38, %tid.x;
	add.s32 	%r5, %r3, %r38;
	setp.lt.s32 	%p1, %r25, 1;
	mov.f32 	%f110, 0f00000000;
	@%p1 bra 	$L__BB0_7;
	add.s32 	%r30, %r25, 31;
	shr.u32 	%r31, %r30, 5;
	shl.b32 	%r32, %r40, 7;
	mov.u32 	%r33, _ZZ19matmul_tiled_kernelPfS_S_iiiE4ds_A;
	add.s32 	%r6, %r33, %r32;
	shl.b32 	%r34, %r38, 2;
	add.s32 	%r7, %r6, %r34;
	mov.u32 	%r35, _ZZ19matmul_tiled_kernelPfS_S_iiiE4ds_B;
	add.s32 	%r9, %r35, %r34;
	add.s32 	%r8, %r9, %r32;
	neg.s32 	%r42, %r31;
	mad.lo.s32 	%r36, %r40, %r26, %r38;
	add.s32 	%r41, %r36, %r3;
	shl.b32 	%r12, %r26, 5;
	mad.lo.s32 	%r39, %r25, %r2, %r38;
	cvta.to.global.u64 	%rd1, %rd3;
	cvta.to.global.u64 	%rd2, %rd4;
	mov.f32 	%f110, 0f00000000;
$L__BB0_2:
	setp.ge.s32 	%p2, %r2, %r24;
	setp.ge.u32 	%p3, %r38, %r25;
	mov.f32 	%f108, 0f00000000;
	or.pred  	%p4, %p2, %p3;
	@%p4 bra 	$L__BB0_4;
	mul.wide.u32 	%rd6, %r39, 4;
	add.s64 	%rd7, %rd1, %rd6;
	ld.global.f32 	%f108, [%rd7];
$L__BB0_4:
	setp.ge.s32 	%p5, %r5, %r26;
	st.shared.f32 	[%r7], %f108;
	setp.ge.u32 	%p6, %r40, %r25;
	mov.f32 	%f109, 0f00000000;
	or.pred  	%p7, %p5, %p6;
	@%p7 bra 	$L__BB0_6;
	mul.wide.u32 	%rd8, %r41, 4;
	add.s64 	%rd9, %rd2, %rd8;
	ld.global.f32 	%f109, [%rd9];
$L__BB0_6:
	st.shared.f32 	[%r8], %f109;
	bar.sync 	0;
	ld.shared.f32 	%f12, [%r6];
	ld.shared.f32 	%f13, [%r9];
	fma.rn.f32 	%f14, %f12, %f13, %f110;
	ld.shared.f32 	%f15, [%r6+4];
	ld.shared.f32 	%f16, [%r9+128];
	fma.rn.f32 	%f17, %f15, %f16, %f14;
	ld.shared.f32 	%f18, [%r6+8];
	ld.shared.f32 	%f19, [%r9+256];
	fma.rn.f32 	%f20, %f18, %f19, %f17;
	ld.shared.f32 	%f21, [%r6+12];
	ld.shared.f32 	%f22, [%r9+384];
	fma.rn.f32 	%f23, %f21, %f22, %f20;
	ld.shared.f32 	%f24, [%r6+16];
	ld.shared.f32 	%f25, [%r9+512];
	fma.rn.f32 	%f26, %f24, %f25, %f23;
	ld.shared.f32 	%f27, [%r6+20];
	ld.shared.f32 	%f28, [%r9+640];
	fma.rn.f32 	%f29, %f27, %f28, %f26;
	ld.shared.f32 	%f30, [%r6+24];
	ld.shared.f32 	%f31, [%r9+768];
	fma.rn.f32 	%f32, %f30, %f31, %f29;
	ld.shared.f32 	%f33, [%r6+28];
	ld.shared.f32 	%f34, [%r9+896];
	fma.rn.f32 	%f35, %f33, %f34, %f32;
	ld.shared.f32 	%f36, [%r6+32];
	ld.shared.f32 	%f37, [%r9+1024];
	fma.rn.f32 	%f38, %f36, %f37, %f35;
	ld.shared.f32 	%f39, [%r6+36];
	ld.shared.f32 	%f40, [%r9+1152];
	fma.rn.f32 	%f41, %f39, %f40, %f38;
	ld.shared.f32 	%f42, [%r6+40];
	ld.shared.f32 	%f43, [%r9+1280];
	fma.rn.f32 	%f44, %f42, %f43, %f41;
	ld.shared.f32 	%f45, [%r6+44];
	ld.shared.f32 	%f46, [%r9+1408];
	fma.rn.f32 	%f47, %f45, %f46, %f44;
	ld.shared.f32 	%f48, [%r6+48];
	ld.shared.f32 	%f49, [%r9+1536];
	fma.rn.f32 	%f50, %f48, %f49, %f47;
	ld.shared.f32 	%f51, [%r6+52];
	ld.shared.f32 	%f52, [%r9+1664];
	fma.rn.f32 	%f53, %f51, %f52, %f50;
	ld.shared.f32 	%f54, [%r6+56];
	ld.shared.f32 	%f55, [%r9+1792];
	fma.rn.f32 	%f56, %f54, %f55, %f53;
	ld.shared.f32 	%f57, [%r6+60];
	ld.shared.f32 	%f58, [%r9+1920];
	fma.rn.f32 	%f59, %f57, %f58, %f56;
	ld.shared.f32 	%f60, [%r6+64];
	ld.shared.f32 	%f61, [%r9+2048];
	fma.rn.f32 	%f62, %f60, %f61, %f59;
	ld.shared.f32 	%f63, [%r6+68];
	ld.shared.f32 	%f64, [%r9+2176];
	fma.rn.f32 	%f65, %f63, %f64, %f62;
	ld.shared.f32 	%f66, [%r6+72];
	ld.shared.f32 	%f67, [%r9+2304];
	fma.rn.f32 	%f68, %f66, %f67, %f65;
	ld.shared.f32 	%f69, [%r6+76];
	ld.shared.f32 	%f70, [%r9+2432];
	fma.rn.f32 	%f71, %f69, %f70, %f68;
	ld.shared.f32 	%f72, [%r6+80];
	ld.shared.f32 	%f73, [%r9+2560];
	fma.rn.f32 	%f74, %f72, %f73, %f71;
	ld.shared.f32 	%f75, [%r6+84];
	ld.shared.f32 	%f76, [%r9+2688];
	fma.rn.f32 	%f77, %f75, %f76, %f74;
	ld.shared.f32 	%f78, [%r6+88];
	ld.shared.f32 	%f79, [%r9+2816];
	fma.rn.f32 	%f80, %f78, %f79, %f77;
	ld.shared.f32 	%f81, [%r6+92];
	ld.shared.f32 	%f82, [%r9+2944];
	fma.rn.f32 	%f83, %f81, %f82, %f80;
	ld.shared.f32 	%f84, [%r6+96];
	ld.shared.f32 	%f85, [%r9+3072];
	fma.rn.f32 	%f86, %f84, %f85, %f83;
	ld.shared.f32 	%f87, [%r6+100];
	ld.shared.f32 	%f88, [%r9+3200];
	fma.rn.f32 	%f89, %f87, %f88, %f86;
	ld.shared.f32 	%f90, [%r6+104];
	ld.shared.f32 	%f91, [%r9+3328];
	fma.rn.f32 	%f92, %f90, %f91, %f89;
	ld.shared.f32 	%f93, [%r6+108];
	ld.shared.f32 	%f94, [%r9+3456];
	fma.rn.f32 	%f95, %f93, %f94, %f92;
	ld.shared.f32 	%f96, [%r6+112];
	ld.shared.f32 	%f97, [%r9+3584];
	fma.rn.f32 	%f98, %f96, %f97, %f95;
	ld.shared.f32 	%f99, [%r6+116];
	ld.shared.f32 	%f100, [%r9+3712];
	fma.rn.f32 	%f101, %f99, %f100, %f98;
	ld.shared.f32 	%f102, [%r6+120];
	ld.shared.f32 	%f103, [%r9+3840];
	fma.rn.f32 	%f104, %f102, %f103, %f101;
	ld.shared.f32 	%f105, [%r6+124];
	ld.shared.f32 	%f106, [%r9+3968];
	fma.rn.f32 	%f110, %f105, %f106, %f104;
	bar.sync 	0;
	add.s32 	%r42, %r42, 1;
	setp.ne.s32 	%p8, %r42, 0;
	add.s32 	%r41, %r41, %r12;
	add.s32 	%r40, %r40, 32;
	add.s32 	%r39, %r39, 32;
	add.s32 	%r38, %r38, 32;
	@%p8 bra 	$L__BB0_2;
$L__BB0_7:
	setp.ge.s32 	%p9, %r2, %r24;
	setp.ge.s32 	%p10, %r5, %r26;
	or.pred  	%p11, %p9, %p10;
	@%p11 bra 	$L__BB0_9;
	mad.lo.s32 	%r37, %r26, %r2, %r5;
	cvta.to.global.u64 	%rd10, %rd5;
	mul.wide.s32 	%rd11, %r37, 4;
	add.s64 	%rd12, %rd10, %rd11;
	st.global.f32 	[%rd12], %f110;
$L__BB0_9:
	ret;

}


// ===== COMPILED SASS (sm_100) =====

	.target	sm_100

	.elftype	@"ET_EXEC"


//--------------------- .note.nv.tkinfo           --------------------------
	.section	.note.nv.tkinfo,"",@"SHT_NOTE"
	.sectionflags	@"SHF_NOTE_NV_TKINFO"
	.tkinfo
        /*0018*/ 	.word	0x00000002
        /*0030*/ 	.string	""
        /*0030*/ 	.string	"ptxas"
        /*0030*/ 	.string	"Cuda compilation tools, release 13.0, V13.0.88"
        /*0030*/ 	.string	"Build cuda_13.0.r13.0/compiler.36424714_0"
        /*0030*/ 	.string	"-arch sm_100 -m 64 "



//--------------------- .note.nv.cuinfo           --------------------------
	.section	.note.nv.cuinfo,"",@"SHT_NOTE"
	.sectionflags	@"SHF_NOTE_NV_CUINFO"
        /*0018*/ 	.short	0x0002
        /*001a*/ 	.short	0x0064
        /*001c*/ 	.short	0x0082
	.zero		2


//--------------------- .nv.info                  --------------------------
	.section	.nv.info,"",@"SHT_CUDA_INFO"
	.align	4


	//----- nvinfo : EIATTR_REGCOUNT
	.align		4
        /*0000*/ 	.byte	0x04, 0x2f
        /*0002*/ 	.short	(.L_1 - .L_0)
	.align		4
.L_0:
        /*0004*/ 	.word	index@(_Z19matmul_tiled_kernelPfS_S_iii)
        /*0008*/ 	.word	0x00000020


	//----- nvinfo : EIATTR_FRAME_SIZE
	.align		4
.L_1:
        /*000c*/ 	.byte	0x04, 0x11
        /*000e*/ 	.short	(.L_3 - .L_2)
	.align		4
.L_2:
        /*0010*/ 	.word	index@(_Z19matmul_tiled_kernelPfS_S_iii)
        /*0014*/ 	.word	0x00000000


	//----- nvinfo : EIATTR_MIN_STACK_SIZE
	.align		4
.L_3:
        /*0018*/ 	.byte	0x04, 0x12
        /*001a*/ 	.short	(.L_5 - .L_4)
	.align		4
.L_4:
        /*001c*/ 	.word	index@(_Z19matmul_tiled_kernelPfS_S_iii)
        /*0020*/ 	.word	0x00000000
.L_5:


//--------------------- .nv.compat                --------------------------
	.section	.nv.compat,"",@"SHT_CUDA_COMPAT_INFO"
	.align	4
        /*0000*/ 	.byte	0x02, 0x09, 0x00, 0x00, 0x02, 0x02, 0x01, 0x00, 0x02, 0x05, 0x05, 0x00, 0x03, 0x07, 0x01, 0x01
        /*0010*/ 	.byte	0x02, 0x03, 0x00, 0x00, 0x02, 0x06, 0x01, 0x00, 0x04, 0x0b, 0x08, 0x00, 0x09, 0x00, 0x00, 0x00
        /*0020*/ 	.byte	0x00, 0x00, 0x00, 0x00


//--------------------- .nv.info._Z19matmul_tiled_kernelPfS_S_iii --------------------------
	.section	.nv.info._Z19matmul_tiled_kernelPfS_S_iii,"",@"SHT_CUDA_INFO"
	.sectionflags	@""
	.align	4


	//----- nvinfo : EIATTR_CUDA_API_VERSION
	.align		4
        /*0000*/ 	.byte	0x04, 0x37
        /*0002*/ 	.short	(.L_7 - .L_6)
.L_6:
        /*0004*/ 	.word	0x00000082


	//----- nvinfo : EIATTR_KPARAM_INFO
	.align		4
.L_7:
        /*0008*/ 	.byte	0x04, 0x17
        /*000a*/ 	.short	(.L_9 - .L_8)
.L_8:
        /*000c*/ 	.word	0x00000000
        /*0010*/ 	.short	0x0005
        /*0012*/ 	.short	0x0020
        /*0014*/ 	.byte	0x00, 0xf0, 0x11, 0x00


	//----- nvinfo : EIATTR_KPARAM_INFO
	.align		4
.L_9:
        /*0018*/ 	.byte	0x04, 0x17
        /*001a*/ 	.short	(.L_11 - .L_10)
.L_10:
        /*001c*/ 	.word	0x00000000
        /*0020*/ 	.short	0x0004
        /*0022*/ 	.short	0x001c
        /*0024*/ 	.byte	0x00, 0xf0, 0x11, 0x00


	//----- nvinfo : EIATTR_KPARAM_INFO
	.align		4
.L_11:
        /*0028*/ 	.byte	0x04, 0x17
        /*002a*/ 	.short	(.L_13 - .L_12)
.L_12:
        /*002c*/ 	.word	0x00000000
        /*0030*/ 	.short	0x0003
        /*0032*/ 	.short	0x0018
        /*0034*/ 	.byte	0x00, 0xf0, 0x11, 0x00


	//----- nvinfo : EIATTR_KPARAM_INFO
	.align		4
.L_13:
        /*0038*/ 	.byte	0x04, 0x17
        /*003a*/ 	.short	(.L_15 - .L_14)
.L_14:
        /*003c*/ 	.word	0x00000000
        /*0040*/ 	.short	0x0002
        /*0042*/ 	.short	0x0010
        /*0044*/ 	.byte	0x00, 0xf5, 0x21, 0x00


	//----- nvinfo : EIATTR_KPARAM_INFO
	.align		4
.L_15:
        /*0048*/ 	.byte	0x04, 0x17
        /*004a*/ 	.short	(.L_17 - .L_16)
.L_16:
        /*004c*/ 	.word	0x00000000
        /*0050*/ 	.short	0x0001
        /*0052*/ 	.short	0x0008
        /*0054*/ 	.byte	0x00, 0xf5, 0x21, 0x00


	//----- nvinfo : EIATTR_KPARAM_INFO
	.align		4
.L_17:
        /*0058*/ 	.byte	0x04, 0x17
        /*005a*/ 	.short	(.L_19 - .L_18)
.L_18:
        /*005c*/ 	.word	0x00000000
        /*0060*/ 	.short	0x0000
        /*0062*/ 	.short	0x0000
        /*0064*/ 	.byte	0x00, 0xf5, 0x21, 0x00


	//----- nvinfo : EIATTR_SPARSE_MMA_MASK
	.align		4
.L_19:
        /*0068*/ 	.byte	0x03, 0x50
        /*006a*/ 	.short	0x0000


	//----- nvinfo : EIATTR_MAXREG_COUNT
	.align		4
        /*006c*/ 	.byte	0x03, 0x1b
        /*006e*/ 	.short	0x00ff


	//----- nvinfo : EIATTR_NUM_BARRIERS
	.align		4
        /*0070*/ 	.byte	0x02, 0x4c
        /*0072*/ 	.byte	0x01
	.zero		1


	//----- nvinfo : EIATTR_MERCURY_ISA_VERSION
	.align		4
        /*0074*/ 	.byte	0x03, 0x5f
        /*0076*/ 	.short	0x0101


	//----- nvinfo : EIATTR_VRC_CTA_INIT_COUNT
	.align		4
        /*0078*/ 	.byte	0x02, 0x4a
	.zero		1
	.zero		1


	//----- nvinfo : EIATTR_EXIT_INSTR_OFFSETS
	.align		4
        /*007c*/ 	.byte	0x04, 0x1c
        /*007e*/ 	.short	(.L_21 - .L_20)


	//   ....[0]....
.L_20:
        /*0080*/ 	.word	0x00000820


	//   ....[1]....
        /*0084*/ 	.word	0x00000870


	//----- nvinfo : EIATTR_CBANK_PARAM_SIZE
	.align		4
.L_21:
        /*0088*/ 	.byte	0x03, 0x19
        /*008a*/ 	.short	0x0024


	//----- nvinfo : EIATTR_PARAM_CBANK
	.align		4
        /*008c*/ 	.byte	0x04, 0x0a
        /*008e*/ 	.short	(.L_23 - .L_22)
	.align		4
.L_22:
        /*0090*/ 	.word	index@(.nv.constant0._Z19matmul_tiled_kernelPfS_S_iii)
        /*0094*/ 	.short	0x0380
        /*0096*/ 	.short	0x0024


	//----- nvinfo : EIATTR_SW_WAR
	.align		4
.L_23:
        /*0098*/ 	.byte	0x04, 0x36
        /*009a*/ 	.short	(.L_25 - .L_24)
.L_24:
        /*009c*/ 	.word	0x00000008
.L_25:


//--------------------- .nv.callgraph             --------------------------
	.section	.nv.callgraph,"",@"SHT_CUDA_CALLGRAPH"
	.align	4
	.sectionentsize	8
	.align		4
        /*0000*/ 	.word	0x00000000
	.align		4
        /*0004*/ 	.word	0xffffffff
	.align		4
        /*0008*/ 	.word	0x00000000
	.align		4
        /*000c*/ 	.word	0xfffffffe
	.align		4
        /*0010*/ 	.word	0x00000000
	.align		4
        /*0014*/ 	.word	0xfffffffd
	.align		4
        /*0018*/ 	.word	0x00000000
	.align		4
        /*001c*/ 	.word	0xfffffffc


//--------------------- .text._Z19matmul_tiled_kernelPfS_S_iii --------------------------
	.section	.text._Z19matmul_tiled_kernelPfS_S_iii,"ax",@progbits
	.align	128
        .global         _Z19matmul_tiled_kernelPfS_S_iii
        .type           _Z19matmul_tiled_kernelPfS_S_iii,@function
        .size           _Z19matmul_tiled_kernelPfS_S_iii,(.L_x_3 - _Z19matmul_tiled_kernelPfS_S_iii)
        .other          _Z19matmul_tiled_kernelPfS_S_iii,@"STO_CUDA_ENTRY STV_DEFAULT"
_Z19matmul_tiled_kernelPfS_S_iii:
.text._Z19matmul_tiled_kernelPfS_S_iii:
[----:B------:R-:W-:Y:S01]  /*0000*/  LDC R1, c[0x0][0x37c] ;  /* 0x0000df00ff017b82 */ /* 0x000fe20000000800 */
[----:B------:R-:W0:Y:S01]  /*0010*/  S2R R18, SR_CTAID.Y ;  /* 0x0000000000127919 */ /* 0x000e220000002600 */
[----:B------:R-:W1:Y:S01]  /*0020*/  LDCU UR10, c[0x0][0x39c] ;  /* 0x00007380ff0a77ac */ /* 0x000e620008000800 */
[----:B------:R-:W-:Y:S01]  /*0030*/  HFMA2 R21, -RZ, RZ, 0, 0 ;  /* 0x00000000ff157431 */ /* 0x000fe200000001ff */
[----:B------:R-:W0:Y:S01]  /*0040*/  S2R R17, SR_TID.Y ;  /* 0x0000000000117919 */ /* 0x000e220000002200 */
[----:B------:R-:W2:Y:S01]  /*0050*/  LDCU UR14, c[0x0][0x3a0] ;  /* 0x00007400ff0e77ac */ /* 0x000ea20008000800 */
[----:B------:R-:W3:Y:S01]  /*0060*/  S2R R2, SR_CTAID.X ;  /* 0x0000000000027919 */ /* 0x000ee20000002500 */
[----:B------:R-:W4:Y:S01]  /*0070*/  LDCU.64 UR8, c[0x0][0x358] ;  /* 0x00006b00ff0877ac */ /* 0x000f220008000a00 */
[----:B------:R-:W3:Y:S01]  /*0080*/  S2R R16, SR_TID.X ;  /* 0x0000000000107919 */ /* 0x000ee20000002100 */
[----:B-1----:R-:W-:Y:S01]  /*0090*/  UISETP.GE.AND UP0, UPT, UR10, 0x1, UPT ;  /* 0x000000010a00788c */ /* 0x002fe2000bf06270 */
[----:B0-----:R-:W-:-:S02]  /*00a0*/  LEA R18, R18, R17, 0x5 ;  /* 0x0000001112127211 */ /* 0x001fc400078e28ff */
[----:B---3--:R-:W-:-:S06]  /*00b0*/  LEA R19, R2, R16, 0x5 ;  /* 0x0000001002137211 */ /* 0x008fcc00078e28ff */
[----:B--2-4-:R-:W-:Y:S05]  /*00c0*/  BRA.U !UP0, `(.L_x_0) ;  /* 0x0000000508c87547 */ /* 0x014fea000b800000 */
[----:B------:R-:W0:Y:S01]  /*00d0*/  S2UR UR7, SR_CgaCtaId ;  /* 0x00000000000779c3 */ /* 0x000e220000008800 */
[----:B------:R-:W1:Y:S01]  /*00e0*/  LDCU UR11, c[0x0][0x3a0] ;  /* 0x00007400ff0b77ac */ /* 0x000e620008000800 */
[----:B------:R-:W-:Y:S01]  /*00f0*/  MOV R21, RZ ;  /* 0x000000ff00157202 */ /* 0x000fe20000000f00 */
[----:B------:R-:W-:Y:S01]  /*0100*/  IMAD R6, R18, UR10, R16 ;  /* 0x0000000a12067c24 */ /* 0x000fe2000f8e0210 */
[----:B------:R-:W-:Y:S01]  /*0110*/  UMOV UR5, 0x400 ;  /* 0x0000040000057882 */ /* 0x000fe20000000000 */
[----:B------:R-:W-:-:S03]  /*0120*/  UIADD3 UR4, UPT, UPT, UR10, 0x1f, URZ ;  /* 0x0000001f0a047890 */ /* 0x000fc6000fffe0ff */
[----:B------:R-:W2:Y:S01]  /*0130*/  LDC R0, c[0x0][0x3a0] ;  /* 0x0000e800ff007b82 */ /* 0x000ea20000000800 */
[----:B------:R-:W-:Y:S02]  /*0140*/  UIADD3 UR6, UPT, UPT, UR5, 0x1000, URZ ;  /* 0x0000100005067890 */ /* 0x000fe4000fffe0ff */
[----:B------:R-:W-:Y:S01]  /*0150*/  USHF.R.U32.HI UR4, URZ, 0x5, UR4 ;  /* 0x00000005ff047899 */ /* 0x000fe20008011604 */
[----:B------:R-:W3:Y:S03]  /*0160*/  LDCU.64 UR12, c[0x0][0x398] ;  /* 0x00007300ff0c77ac */ /* 0x000ee60008000a00 */
[----:B------:R-:W-:Y:S01]  /*0170*/  UIADD3 UR4, UPT, UPT, -UR4, URZ, URZ ;  /* 0x000000ff04047290 */ /* 0x000fe2000fffe1ff */
[----:B-1----:R-:W-:Y:S01]  /*0180*/  IMAD R7, R17, UR11, R16 ;  /* 0x0000000b11077c24 */ /* 0x002fe2000f8e0210 */
[----:B0-----:R-:W-:-:S04]  /*0190*/  ULEA UR5, UR7, UR5, 0x18 ;  /* 0x0000000507057291 */ /* 0x001fc8000f8ec0ff */
[----:B------:R-:W-:Y:S01]  /*01a0*/  LEA R7, R2, R7, 0x5 ;  /* 0x0000000702077211 */ /* 0x000fe200078e28ff */
[----:B------:R-:W-:Y:S01]  /*01b0*/  ULEA UR6, UR7, UR6, 0x18 ;  /* 0x0000000607067291 */ /* 0x000fe2000f8ec0ff */
[----:B------:R-:W-:-:S05]  /*01c0*/  LEA R5, R17, UR5, 0x7 ;  /* 0x0000000511057c11 */ /* 0x000fca000f8e38ff */
[C---:B------:R-:W-:Y:S02]  /*01d0*/  LEA R3, R16.reuse, UR6, 0x2 ;  /* 0x0000000610037c11 */ /* 0x040fe4000f8e10ff */
[----:B------:R-:W-:Y:S02]  /*01e0*/  LEA R4, R16, R5, 0x2 ;  /* 0x0000000510047211 */ /* 0x000fe400078e10ff */
[----:B---3--:R-:W-:-:S07]  /*01f0*/  LEA R2, R17, R3, 0x7 ;  /* 0x0000000311027211 */ /* 0x008fce00078e38ff */
.L_x_1:
[----:B------:R-:W-:Y:S01]  /*0200*/  ISETP.GE.U32.AND P1, PT, R16, UR13, PT ;  /* 0x0000000d10007c0c */ /* 0x000fe2000bf26070 */
[----:B------:R-:W-:Y:S01]  /*0210*/  HFMA2 R24, -RZ, RZ, 0, 0 ;  /* 0x00000000ff187431 */ /* 0x000fe200000001ff */
[----:B------:R-:W-:Y:S02]  /*0220*/  ISETP.GE.U32.AND P0, PT, R17, UR13, PT ;  /* 0x0000000d11007c0c */ /* 0x000fe4000bf06070 */
[----:B------:R-:W-:Y:S02]  /*0230*/  ISETP.GE.OR P1, PT, R18, UR12, P1 ;  /* 0x0000000c12007c0c */ /* 0x000fe40008f26670 */
[----:B--2---:R-:W-:Y:S02]  /*0240*/  ISETP.GE.OR P0, PT, R19, R0, P0 ;  /* 0x000000001300720c */ /* 0x004fe40000706670 */
[----:B------:R-:W-:-:S09]  /*0250*/  MOV R29, RZ ;  /* 0x000000ff001d7202 */ /* 0x000fd20000000f00 */
[----:B------:R-:W0:Y:S08]  /*0260*/  @!P1 LDC.64 R10, c[0x0][0x380] ;  /* 0x0000e000ff0a9b82 */ /* 0x000e300000000a00 */
[----:B------:R-:W1:Y:S01]  /*0270*/  @!P0 LDC.64 R8, c[0x0][0x388] ;  /* 0x0000e200ff088b82 */ /* 0x000e620000000a00 */
[----:B0-----:R-:W-:-:S05]  /*0280*/  @!P1 IMAD.WIDE.U32 R10, R6, 0x4, R10 ;  /* 0x00000004060a9825 */ /* 0x001fca00078e000a */
[----:B------:R-:W2:Y:S01]  /*0290*/  @!P1 LDG.E R29, desc[UR8][R10.64] ;  /* 0x000000080a1d9981 */ /* 0x000ea2000c1e1900 */
[----:B-1----:R-:W-:-:S05]  /*02a0*/  @!P0 IMAD.WIDE.U32 R22, R7, 0x4, R8 ;  /* 0x0000000407168825 */ /* 0x002fca00078e0008 */
[----:B------:R-:W3:Y:S01]  /*02b0*/  @!P0 LDG.E R24, desc[UR8][R22.64] ;  /* 0x0000000816188981 */ /* 0x000ee2000c1e1900 */
[----:B------:R-:W-:-:S04]  /*02c0*/  UIADD3 UR4, UPT, UPT, UR4, 0x1, URZ ;  /* 0x0000000104047890 */ /* 0x000fc8000fffe0ff */
[----:B------:R-:W-:Y:S01]  /*02d0*/  UISETP.NE.AND UP0, UPT, UR4, URZ, UPT ;  /* 0x000000ff0400728c */ /* 0x000fe2000bf05270 */
[----:B------:R-:W-:Y:S01]  /*02e0*/  IADD3 R17, PT, PT, R17, 0x20, RZ ;  /* 0x0000002011117810 */ /* 0x000fe20007ffe0ff */
[----:B--2---:R-:W-:Y:S04]  /*02f0*/  STS [R4], R29 ;  /* 0x0000001d04007388 */ /* 0x004fe80000000800 */
[----:B---3--:R-:W-:Y:S01]  /*0300*/  STS [R2], R24 ;  /* 0x0000001802007388 */ /* 0x008fe20000000800 */
[----:B------:R-:W-:Y:S06]  /*0310*/  BAR.SYNC.DEFER_BLOCKING 0x0 ;  /* 0x0000000000007b1d */ /* 0x000fec0000010000 */
[----:B------:R-:W-:Y:S04]  /*0320*/  LDS R28, [R3] ;  /* 0x00000000031c7984 */ /* 0x000fe80000000800 */
[----:B------:R-:W0:Y:S04]  /*0330*/  LDS.128 R12, [R5] ;  /* 0x00000000050c7984 */ /* 0x000e280000000c00 */
[----:B------:R-:W1:Y:S04]  /*0340*/  LDS R23, [R3+0x80] ;  /* 0x0000800003177984 */ /* 0x000e680000000800 */
[----:B------:R-:W2:Y:S04]  /*0350*/  LDS R27, [R3+0x100] ;  /* 0x00010000031b7984 */ /* 0x000ea80000000800 */
[----:B------:R-:W3:Y:S04]  /*0360*/  LDS R26, [R3+0x180] ;  /* 0x00018000031a7984 */ /* 0x000ee80000000800 */
[----:B------:R-:W-:Y:S04]  /*0370*/  LDS R25, [R3+0x200] ;  /* 0x0002000003197984 */ /* 0x000fe80000000800 */
[----:B------:R-:W4:Y:S04]  /*0380*/  LDS.128 R8, [R5+0x10] ;  /* 0x0000100005087984 */ /* 0x000f280000000c00 */
[----:B------:R-:W5:Y:S04]  /*0390*/  LDS R20, [R3+0x280] ;  /* 0x0002800003147984 */ /* 0x000f680000000800 */
[----:B------:R-:W-:Y:S04]  /*03a0*/  LDS R24, [R3+0x380] ;  /* 0x0003800003187984 */ /* 0x000fe80000000800 */
[----:B------:R-:W-:Y:S01]  /*03b0*/  LDS R22, [R3+0x480] ;  /* 0x0004800003167984 */ /* 0x000fe20000000800 */
[----:B0-----:R-:W-:-:S03]  /*03c0*/  FFMA R12, R12, R28, R21 ;  /* 0x0000001c0c0c7223 */ /* 0x001fc60000000015 */
[----:B------:R-:W0:Y:S01]  /*03d0*/  LDS R21, [R3+0x300] ;  /* 0x0003000003157984 */ /* 0x000e220000000800 */
[----:B-1----:R-:W-:-:S03]  /*03e0*/  FFMA R12, R23, R13, R12 ;  /* 0x0000000d170c7223 */ /* 0x002fc6000000000c */
[----:B------:R-:W-:Y:S01]  /*03f0*/  LDS R23, [R3+0x400] ;  /* 0x0004000003177984 */ /* 0x000fe20000000800 */
[----:B--2---:R-:W-:-:S04]  /*0400*/  FFMA R27, R27, R14, R12 ;  /* 0x0000000e1b1b7223 */ /* 0x004fc8000000000c */
[----:B---3--:R-:W-:Y:S02]  /*0410*/  FFMA R27, R26, R15, R27 ;  /* 0x0000000f1a1b7223 */ /* 0x008fe4000000001b */
[----:B------:R-:W1:Y:S04]  /*0420*/  LDS.128 R12, [R5+0x20] ;  /* 0x00002000050c7984 */ /* 0x000e680000000c00 */
[----:B------:R-:W-:Y:S01]  /*0430*/  LDS R26, [R3+0x580] ;  /* 0x00058000031a7984 */ /* 0x000fe20000000800 */
[----:B----4-:R-:W-:-:S03]  /*0440*/  FFMA R27, R8, R25, R27 ;  /* 0x00000019081b7223 */ /* 0x010fc6000000001b */
[----:B------:R-:W2:Y:S01]  /*0450*/  LDS R25, [R3+0x500] ;  /* 0x0005000003197984 */ /* 0x000ea20000000800 */
[----:B-----5:R-:W-:-:S04]  /*0460*/  FFMA R20, R20, R9, R27 ;  /* 0x0000000914147223 */ /* 0x020fc8000000001b */
[----:B0-----:R-:W-:Y:S02]  /*0470*/  FFMA R21, R21, R10, R20 ;  /* 0x0000000a15157223 */ /* 0x001fe40000000014 */
[----:B------:R-:W-:Y:S02]  /*0480*/  LDS R20, [R3+0x680] ;  /* 0x0006800003147984 */ /* 0x000fe40000000800 */
[----:B------:R-:W-:Y:S02]  /*0490*/  FFMA R27, R24, R11, R21 ;  /* 0x0000000b181b7223 */ /* 0x000fe40000000015 */
[----:B------:R-:W-:Y:S04]  /*04a0*/  LDS R21, [R3+0x600] ;  /* 0x0006000003157984 */ /* 0x000fe80000000800 */
[----:B------:R-:W0:Y:S01]  /*04b0*/  LDS.128 R8, [R5+0x30] ;  /* 0x0000300005087984 */ /* 0x000e220000000c00 */
[----:B-1----:R-:W-:-:S03]  /*04c0*/  FFMA R27, R12, R23, R27 ;  /* 0x000000170c1b7223 */ /* 0x002fc6000000001b */
[----:B------:R-:W1:Y:S01]  /*04d0*/  LDS R23, [R3+0x700] ;  /* 0x0007000003177984 */ /* 0x000e620000000800 */
[----:B------:R-:W-:-:S03]  /*04e0*/  FFMA R22, R22, R13, R27 ;  /* 0x0000000d16167223 */ /* 0x000fc6000000001b */
[----:B------:R-:W3:Y:S01]  /*04f0*/  LDS R24, [R3+0x780] ;  /* 0x0007800003187984 */ /* 0x000ee20000000800 */
[----:B--2---:R-:W-:-:S03]  /*0500*/  FFMA R25, R25, R14, R22 ;  /* 0x0000000e19197223 */ /* 0x004fc60000000016 */
[----:B------:R-:W-:Y:S01]  /*0510*/  LDS R22, [R3+0x880] ;  /* 0x0008800003167984 */ /* 0x000fe20000000800 */
[----:B------:R-:W-:-:S03]  /*0520*/  FFMA R27, R26, R15, R25 ;  /* 0x0000000f1a1b7223 */ /* 0x000fc60000000019 */
[----:B------:R-:W-:Y:S04]  /*0530*/  LDS R25, [R3+0x800] ;  /* 0x0008000003197984 */ /* 0x000fe80000000800 */
[----:B------:R-:W2:Y:S04]  /*0540*/  LDS.128 R12, [R5+0x40] ;  /* 0x00004000050c7984 */ /* 0x000ea80000000c00 */
[----:B------:R-:W-:Y:S01]  /*0550*/  LDS R26, [R3+0x980] ;  /* 0x00098000031a7984 */ /* 0x000fe20000000800 */
[----:B0-----:R-:W-:-:S03]  /*0560*/  FFMA R27, R8, R21, R27 ;  /* 0x00000015081b7223 */ /* 0x001fc6000000001b */
[----:B------:R-:W0:Y:S01]  /*0570*/  LDS R21, [R3+0x900] ;  /* 0x0009000003157984 */ /* 0x000e220000000800 */
[----:B------:R-:W-:-:S04]  /*0580*/  FFMA R20, R20, R9, R27 ;  /* 0x0000000914147223 */ /* 0x000fc8000000001b */
[----:B-1----:R-:W-:Y:S02]  /*0590*/  FFMA R23, R23, R10, R20 ;  /* 0x0000000a17177223 */ /* 0x002fe40000000014 */
[----:B------:R-:W-:Y:S02]  /*05a0*/  LDS R20, [R3+0xa80] ;  /* 0x000a800003147984 */ /* 0x000fe40000000800 */
[----:B---3--:R-:W-:Y:S02]  /*05b0*/  FFMA R27, R24, R11, R23 ;  /* 0x0000000b181b7223 */ /* 0x008fe40000000017 */
[----:B------:R-:W-:Y:S04]  /*05c0*/  LDS R23, [R3+0xa00] ;  /* 0x000a000003177984 */ /* 0x000fe80000000800 */
[----:B------:R-:W1:Y:S01]  /*05d0*/  LDS.128 R8, [R5+0x50] ;  /* 0x0000500005087984 */ /* 0x000e620000000c00 */
[----:B--2---:R-:W-:-:S03]  /*05e0*/  FFMA R27, R12, R25, R27 ;  /* 0x000000190c1b7223 */ /* 0x004fc6000000001b */
[----:B------:R-:W2:Y:S01]  /*05f0*/  LDS R25, [R3+0xb00] ;  /* 0x000b000003197984 */ /* 0x000ea20000000800 */
[----:B------:R-:W-:-:S03]  /*0600*/  FFMA R12, R22, R13, R27 ;  /* 0x0000000d160c7223 */ /* 0x000fc6000000001b */
[----:B------:R-:W3:Y:S04]  /*0610*/  LDS R22, [R3+0xb80] ;  /* 0x000b800003167984 */ /* 0x000ee80000000800 */
[----:B------:R-:W-:Y:S01]  /*0620*/  LDS R24, [R3+0xc80] ;  /* 0x000c800003187984 */ /* 0x000fe20000000800 */
[----:B0-----:R-:W-:-:S04]  /*0630*/  FFMA R21, R21, R14, R12 ;  /* 0x0000000e15157223 */ /* 0x001fc8000000000c */
[----:B------:R-:W-:Y:S02]  /*0640*/  FFMA R27, R26, R15, R21 ;  /* 0x0000000f1a1b7223 */ /* 0x000fe40000000015 */
[----:B------:R-:W-:Y:S04]  /*0650*/  LDS R21, [R3+0xc00] ;  /* 0x000c000003157984 */ /* 0x000fe80000000800 */
[----:B------:R-:W0:Y:S01]  /*0660*/  LDS.128 R12, [R5+0x60] ;  /* 0x00006000050c7984 */ /* 0x000e220000000c00 */
[----:B-1----:R-:W-:-:S04]  /*0670*/  FFMA R23, R8, R23, R27 ;  /* 0x0000001708177223 */ /* 0x002fc8000000001b */
[----:B------:R-:W-:Y:S02]  /*0680*/  FFMA R20, R20, R9, R23 ;  /* 0x0000000914147223 */ /* 0x000fe40000000017 */
[----:B------:R-:W1:Y:S02]  /*0690*/  LDS R23, [R3+0xd00] ;  /* 0x000d000003177984 */ /* 0x000e640000000800 */
[----:B--2---:R-:W-:Y:S02]  /*06a0*/  FFMA R25, R25, R10, R20 ;  /* 0x0000000a19197223 */ /* 0x004fe40000000014 */
[----:B------:R-:W2:Y:S02]  /*06b0*/  LDS R20, [R3+0xd80] ;  /* 0x000d800003147984 */ /* 0x000ea40000000800 */
[----:B---3--:R-:W-:Y:S02]  /*06c0*/  FFMA R27, R22, R11, R25 ;  /* 0x0000000b161b7223 */ /* 0x008fe40000000019 */
[----:B------:R-:W-:Y:S04]  /*06d0*/  LDS R25, [R3+0xe00] ;  /* 0x000e000003197984 */ /* 0x000fe80000000800 */
[----:B------:R-:W3:Y:S04]  /*06e0*/  LDS.128 R8, [R5+0x70] ;  /* 0x0000700005087984 */ /* 0x000ee80000000c00 */
[----:B------:R-:W4:Y:S01]  /*06f0*/  LDS R22, [R3+0xe80] ;  /* 0x000e800003167984 */ /* 0x000f220000000800 */
[----:B0-----:R-:W-:-:S03]  /*0700*/  FFMA R27, R12, R21, R27 ;  /* 0x000000150c1b7223 */ /* 0x001fc6000000001b */
[----:B------:R-:W0:Y:S04]  /*0710*/  LDS R21, [R3+0xf00] ;  /* 0x000f000003157984 */ /* 0x000e280000000800 */
[----:B------:R-:W5:Y:S01]  /*0720*/  LDS R12, [R3+0xf80] ;  /* 0x000f8000030c7984 */ /* 0x000f620000000800 */
[----:B------:R-:W-:-:S04]  /*0730*/  FFMA R24, R24, R13, R27 ;  /* 0x0000000d18187223 */ /* 0x000fc8000000001b */
[----:B-1----:R-:W-:-:S04]  /*0740*/  FFMA R23, R23, R14, R24 ;  /* 0x0000000e17177223 */ /* 0x002fc80000000018 */
[----:B--2---:R-:W-:-:S04]  /*0750*/  FFMA R15, R20, R15, R23 ;  /* 0x0000000f140f7223 */ /* 0x004fc80000000017 */
[----:B---3--:R-:W-:-:S04]  /*0760*/  FFMA R15, R8, R25, R15 ;  /* 0x00000019080f7223 */ /* 0x008fc8000000000f */
[----:B----4-:R-:W-:Y:S01]  /*0770*/  FFMA R22, R22, R9, R15 ;  /* 0x0000000916167223 */ /* 0x010fe2000000000f */
[----:B------:R-:W-:Y:S02]  /*0780*/  IADD3 R16, PT, PT, R16, 0x20, RZ ;  /* 0x0000002010107810 */ /* 0x000fe40007ffe0ff */
[----:B------:R-:W-:Y:S02]  /*0790*/  IADD3 R6, PT, PT, R6, 0x20, RZ ;  /* 0x0000002006067810 */ /* 0x000fe40007ffe0ff */
[----:B------:R-:W-:Y:S01]  /*07a0*/  LEA R7, R0, R7, 0x5 ;  /* 0x0000000700077211 */ /* 0x000fe200078e28ff */
[----:B0-----:R-:W-:-:S04]  /*07b0*/  FFMA R21, R21, R10, R22 ;  /* 0x0000000a15157223 */ /* 0x001fc80000000016 */
[----:B-----5:R-:W-:Y:S01]  /*07c0*/  FFMA R21, R12, R11, R21 ;  /* 0x0000000b0c157223 */ /* 0x020fe20000000015 */
[----:B------:R-:W-:Y:S06]  /*07d0*/  BAR.SYNC.DEFER_BLOCKING 0x0 ;  /* 0x0000000000007b1d */ /* 0x000fec0000010000 */
[----:B------:R-:W-:Y:S05]  /*07e0*/  BRA.U UP0, `(.L_x_1) ;  /* 0xfffffff900847547 */ /* 0x000fea000b83ffff */
.L_x_0:
[----:B------:R-:W0:Y:S01]  /*07f0*/  LDCU UR4, c[0x0][0x398] ;  /* 0x00007300ff0477ac */ /* 0x000e220008000800 */
[----:B------:R-:W-:-:S04]  /*0800*/  ISETP.GE.AND P0, PT, R19, UR14, PT ;  /* 0x0000000e13007c0c */ /* 0x000fc8000bf06270 */
[----:B0-----:R-:W-:-:S13]  /*0810*/  ISETP.GE.OR P0, PT, R18, UR4, P0 ;  /* 0x0000000412007c0c */ /* 0x001fda0008706670 */
[----:B------:R-:W-:Y:S05]  /*0820*/  @P0 EXIT ;  /* 0x000000000000094d */ /* 0x000fea0003800000 */
[----:B------:R-:W0:Y:S01]  /*0830*/  LDC.64 R2, c[0x0][0x390] ;  /* 0x0000e400ff027b82 */ /* 0x000e220000000a00 */
[----:B------:R-:W-:-:S04]  /*0840*/  IMAD R19, R18, UR14, R19 ;  /* 0x0000000e12137c24 */ /* 0x000fc8000f8e0213 */
[----:B0-----:R-:W-:-:S05]  /*0850*/  IMAD.WIDE R2, R19, 0x4, R2 ;  /* 0x0000000413027825 */ /* 0x001fca00078e0202 */
[----:B------:R-:W-:Y:S01]  /*0860*/  STG.E desc[UR8][R2.64], R21 ;  /* 0x0000001502007986 */ /* 0x000fe2000c101908 */
[----:B------:R-:W-:Y:S05]  /*0870*/  EXIT ;  /* 0x000000000000794d */ /* 0x000fea0003800000 */
.L_x_2:
[----:B------:R-:W-:-:S00]  /*0880*/  BRA `(.L_x_2) ;  /* 0xfffffffc00fc7947 */ /* 0x000fc0000383ffff */
[----:B------:R-:W-:-:S00]  /*0890*/  NOP ;  /* 0x0000000000007918 */ /* 0x000fc00000000000 */
        /* <DEDUP_REMOVED lines=14> */
.L_x_3:


//--------------------- .nv.shared._Z19matmul_tiled_kernelPfS_S_iii --------------------------
	.section	.nv.shared._Z19matmul_tiled_kernelPfS_S_iii,"aw",@nobits
	.sectionflags	@""
	.align	4
.nv.shared._Z19matmul_tiled_kernelPfS_S_iii:
	.zero		9216


//--------------------- .nv.shared.reserved.0     --------------------------
	.section	.nv.shared.reserved.0,"aw",@nobits
	.weak		__nv_reservedSMEM_offset_0_alias
	.size		__nv_reservedSMEM_offset_0_alias, 0, 64
	.other		__nv_reservedSMEM_offset_0_alias,@"STO_CUDA_RESERVED_SHARED STV_DEFAULT"
__nv_reservedSMEM_offset_0_alias:
	.zero		0
	.zero		64


//--------------------- .nv.constant0._Z19matmul_tiled_kernelPfS_S_iii --------------------------
	.section	.nv.constant0._Z19matmul_tiled_kernelPfS_S_iii,"a",@progbits
	.sectionflags	@""
	.align	4
.nv.constant0._Z19matmul_tiled_kernelPfS_S_iii:
	.zero		932


//--------------------- SYMBOLS --------------------------

	.type		.nv.reservedSmem.offset0,@object
	.size		.nv.reservedSmem.offset0,0x4
	.type		.nv.reservedSmem.cap,@object
	.size		.nv.reservedSmem.cap,0x4
